//
// Generated by NVIDIA NVVM Compiler
//
// Compiler Build ID: CL-36424714
// Cuda compilation tools, release 13.0, V13.0.88
// Based on NVVM 20.0.0
//

.version 9.0
.target sm_100
.address_size 64

	// .globl	_Z14convolution_2dPiS_i
.const .align 4 .b8 mask[196];

.visible .entry _Z14convolution_2dPiS_i(
	.param .u64 .ptr .align 1 _Z14convolution_2dPiS_i_param_0,
	.param .u64 .ptr .align 1 _Z14convolution_2dPiS_i_param_1,
	.param .u32 _Z14convolution_2dPiS_i_param_2
)
{
	.reg .pred 	%p<26>;
	.reg .b32 	%r<70>;
	.reg .b64 	%rd<17>;

	ld.param.u64 	%rd6, [_Z14convolution_2dPiS_i_param_0];
	ld.param.u64 	%rd5, [_Z14convolution_2dPiS_i_param_1];
	ld.param.u32 	%r28, [_Z14convolution_2dPiS_i_param_2];
	cvta.to.global.u64 	%rd1, %rd6;
	mov.u32 	%r30, %tid.y;
	mov.u32 	%r31, %ntid.y;
	mov.u32 	%r32, %nctaid.y;
	mad.lo.s32 	%r1, %r30, %r31, %r32;
	mov.u32 	%r33, %tid.x;
	mov.u32 	%r34, %ntid.x;
	mov.u32 	%r35, %nctaid.x;
	mad.lo.s32 	%r2, %r33, %r34, %r35;
	add.s32 	%r61, %r1, -3;
	add.s32 	%r60, %r2, -3;
	mov.b32 	%r58, 0;
	mov.u64 	%rd9, mask;
	mov.u32 	%r63, %r58;
$L__BB0_1:
	add.s32 	%r61, %r58, %r61;
	setp.lt.s32 	%p1, %r61, 1;
	setp.ge.s32 	%p2, %r61, %r28;
	or.pred  	%p3, %p1, %p2;
	@%p3 bra 	$L__BB0_16;
	mul.lo.s32 	%r10, %r61, %r28;
	mul.lo.s32 	%r36, %r58, 7;
	add.s32 	%r11, %r60, 21;
	setp.lt.s32 	%p4, %r60, 1;
	setp.ge.s32 	%p5, %r60, %r28;
	add.s32 	%r37, %r60, %r10;
	mul.wide.s32 	%rd7, %r37, 4;
	add.s64 	%rd2, %rd1, %rd7;
	mul.wide.u32 	%rd8, %r36, 4;
	add.s64 	%rd3, %rd9, %rd8;
	or.pred  	%p6, %p4, %p5;
	@%p6 bra 	$L__BB0_4;
	ld.global.u32 	%r38, [%rd2];
	ld.const.u32 	%r39, [%rd3];
	mad.lo.s32 	%r63, %r39, %r38, %r63;
$L__BB0_4:
	add.s32 	%r40, %r60, 1;
	setp.lt.s32 	%p7, %r60, 0;
	setp.ge.s32 	%p8, %r40, %r28;
	cvt.s64.s32 	%rd10, %r10;
	cvt.s64.s32 	%rd11, %r60;
	add.s64 	%rd12, %rd11, %rd10;
	shl.b64 	%rd13, %rd12, 2;
	add.s64 	%rd4, %rd1, %rd13;
	or.pred  	%p9, %p7, %p8;
	@%p9 bra 	$L__BB0_6;
	ld.global.u32 	%r41, [%rd4+4];
	ld.const.u32 	%r42, [%rd3+4];
	mad.lo.s32 	%r63, %r42, %r41, %r63;
$L__BB0_6:
	add.s32 	%r43, %r60, 3;
	setp.lt.s32 	%p10, %r60, -2;
	setp.ge.s32 	%p11, %r43, %r28;
	or.pred  	%p12, %p10, %p11;
	@%p12 bra 	$L__BB0_8;
	ld.global.u32 	%r44, [%rd4+12];
	ld.const.u32 	%r45, [%rd3+8];
	mad.lo.s32 	%r63, %r45, %r44, %r63;
$L__BB0_8:
	add.s32 	%r46, %r60, 6;
	setp.lt.s32 	%p13, %r60, -5;
	setp.ge.s32 	%p14, %r46, %r28;
	or.pred  	%p15, %p13, %p14;
	@%p15 bra 	$L__BB0_10;
	ld.global.u32 	%r47, [%rd4+24];
	ld.const.u32 	%r48, [%rd3+12];
	mad.lo.s32 	%r63, %r48, %r47, %r63;
$L__BB0_10:
	add.s32 	%r49, %r60, 10;
	setp.lt.s32 	%p16, %r60, -9;
	setp.ge.s32 	%p17, %r49, %r28;
	or.pred  	%p18, %p16, %p17;
	@%p18 bra 	$L__BB0_12;
	ld.global.u32 	%r50, [%rd4+40];
	ld.const.u32 	%r51, [%rd3+16];
	mad.lo.s32 	%r63, %r51, %r50, %r63;
$L__BB0_12:
	add.s32 	%r52, %r60, 15;
	setp.lt.s32 	%p19, %r60, -14;
	setp.ge.s32 	%p20, %r52, %r28;
	or.pred  	%p21, %p19, %p20;
	@%p21 bra 	$L__BB0_14;
	ld.global.u32 	%r53, [%rd4+60];
	ld.const.u32 	%r54, [%rd3+20];
	mad.lo.s32 	%r63, %r54, %r53, %r63;
$L__BB0_14:
	setp.lt.s32 	%p22, %r60, -20;
	setp.ge.s32 	%p23, %r11, %r28;
	or.pred  	%p24, %p22, %p23;
	mov.u32 	%r60, %r11;
	@%p24 bra 	$L__BB0_16;
	ld.global.u32 	%r55, [%rd2+84];
	ld.const.u32 	%r56, [%rd3+24];
	mad.lo.s32 	%r63, %r56, %r55, %r63;
$L__BB0_16:
	add.s32 	%r58, %r58, 1;
	setp.ne.s32 	%p25, %r58, 7;
	@%p25 bra 	$L__BB0_1;
	cvta.to.global.u64 	%rd14, %rd5;
	mad.lo.s32 	%r57, %r28, %r1, %r2;
	mul.wide.s32 	%rd15, %r57, 4;
	add.s64 	%rd16, %rd14, %rd15;
	st.global.u32 	[%rd16], %r63;
	ret;

}


// ===== COMPILED SASS (sm_100) =====

	.target	sm_100

	.elftype	@"ET_EXEC"


//--------------------- .note.nv.tkinfo           --------------------------
	.section	.note.nv.tkinfo,"",@"SHT_NOTE"
	.sectionflags	@"SHF_NOTE_NV_TKINFO"
	.tkinfo
        /*0018*/ 	.word	0x00000002
        /*0030*/ 	.string	""
        /*0030*/ 	.string	"ptxas"
        /*0030*/ 	.string	"Cuda compilation tools, release 13.0, V13.0.88"
        /*0030*/ 	.string	"Build cuda_13.0.r13.0/compiler.36424714_0"
        /*0030*/ 	.string	"-arch sm_100 -m 64 "



//--------------------- .note.nv.cuinfo           --------------------------
	.section	.note.nv.cuinfo,"",@"SHT_NOTE"
	.sectionflags	@"SHF_NOTE_NV_CUINFO"
        /*0018*/ 	.short	0x0002
        /*001a*/ 	.short	0x0064
        /*001c*/ 	.short	0x0082
	.zero		2


//--------------------- .nv.info                  --------------------------
	.section	.nv.info,"",@"SHT_CUDA_INFO"
	.align	4


	//----- nvinfo : EIATTR_REGCOUNT
	.align		4
        /*0000*/ 	.byte	0x04, 0x2f
        /*0002*/ 	.short	(.L_2 - .L_1)
	.align		4
.L_1:
        /*0004*/ 	.word	index@(_Z14convolution_2dPiS_i)
        /*0008*/ 	.word	0x00000017


	//----- nvinfo : EIATTR_FRAME_SIZE
	.align		4
.L_2:
        /*000c*/ 	.byte	0x04, 0x11
        /*000e*/ 	.short	(.L_4 - .L_3)
	.align		4
.L_3:
        /*0010*/ 	.word	index@(_Z14convolution_2dPiS_i)
        /*0014*/ 	.word	0x00000000


	//----- nvinfo : EIATTR_MIN_STACK_SIZE
	.align		4
.L_4:
        /*0018*/ 	.byte	0x04, 0x12
        /*001a*/ 	.short	(.L_6 - .L_5)
	.align		4
.L_5:
        /*001c*/ 	.word	index@(_Z14convolution_2dPiS_i)
        /*0020*/ 	.word	0x00000000
.L_6:


//--------------------- .nv.compat                --------------------------
	.section	.nv.compat,"",@"SHT_CUDA_COMPAT_INFO"
	.align	4
        /*0000*/ 	.byte	0x02, 0x09, 0x00, 0x00, 0x02, 0x02, 0x01, 0x00, 0x02, 0x05, 0x05, 0x00, 0x03, 0x07, 0x01, 0x01
        /*0010*/ 	.byte	0x02, 0x03, 0x00, 0x00, 0x02, 0x06, 0x01, 0x00, 0x04, 0x0b, 0x08, 0x00, 0x09, 0x00, 0x00, 0x00
        /*0020*/ 	.byte	0x00, 0x00, 0x00, 0x00


//--------------------- .nv.info._Z14convolution_2dPiS_i --------------------------
	.section	.nv.info._Z14convolution_2dPiS_i,"",@"SHT_CUDA_INFO"
	.sectionflags	@""
	.align	4


	//----- nvinfo : EIATTR_CUDA_API_VERSION
	.align		4
        /*0000*/ 	.byte	0x04, 0x37
        /*0002*/ 	.short	(.L_8 - .L_7)
.L_7:
        /*0004*/ 	.word	0x00000082


	//----- nvinfo : EIATTR_KPARAM_INFO
	.align		4
.L_8:
        /*0008*/ 	.byte	0x04, 0x17
        /*000a*/ 	.short	(.L_10 - .L_9)
.L_9:
        /*000c*/ 	.word	0x00000000
        /*0010*/ 	.short	0x0002
        /*0012*/ 	.short	0x0010
        /*0014*/ 	.byte	0x00, 0xf0, 0x11, 0x00


	//----- nvinfo : EIATTR_KPARAM_INFO
	.align		4
.L_10:
        /*0018*/ 	.byte	0x04, 0x17
        /*001a*/ 	.short	(.L_12 - .L_11)
.L_11:
        /*001c*/ 	.word	0x00000000
        /*0020*/ 	.short	0x0001
        /*0022*/ 	.short	0x0008
        /*0024*/ 	.byte	0x00, 0xf5, 0x21, 0x00


	//----- nvinfo : EIATTR_KPARAM_INFO
	.align		4
.L_12:
        /*0028*/ 	.byte	0x04, 0x17
        /*002a*/ 	.short	(.L_14 - .L_13)
.L_13:
        /*002c*/ 	.word	0x00000000
        /*0030*/ 	.short	0x0000
        /*0032*/ 	.short	0x0000
        /*0034*/ 	.byte	0x00, 0xf5, 0x21, 0x00


	//----- nvinfo : EIATTR_SPARSE_MMA_MASK
	.align		4
.L_14:
        /*0038*/ 	.byte	0x03, 0x50
        /*003a*/ 	.short	0x0000


	//----- nvinfo : EIATTR_MAXREG_COUNT
	.align		4
        /*003c*/ 	.byte	0x03, 0x1b
        /*003e*/ 	.short	0x00ff


	//----- nvinfo : EIATTR_MERCURY_ISA_VERSION
	.align		4
        /*0040*/ 	.byte	0x03, 0x5f
        /*0042*/ 	.short	0x0101


	//----- nvinfo : EIATTR_VRC_CTA_INIT_COUNT
	.align		4
        /*0044*/ 	.byte	0x02, 0x4a
	.zero		1
	.zero		1


	//----- nvinfo : EIATTR_EXIT_INSTR_OFFSETS
	.align		4
        /*0048*/ 	.byte	0x04, 0x1c
        /*004a*/ 	.short	(.L_16 - .L_15)


	//   ....[0]....
.L_15:
        /*004c*/ 	.word	0x00001a40


	//----- nvinfo : EIATTR_CRS_STACK_SIZE
	.align		4
.L_16:
        /*0050*/ 	.byte	0x04, 0x1e
        /*0052*/ 	.short	(.L_18 - .L_17)
.L_17:
        /*0054*/ 	.word	0x00000000


	//----- nvinfo : EIATTR_CBANK_PARAM_SIZE
	.align		4
.L_18:
        /*0058*/ 	.byte	0x03, 0x19
        /*005a*/ 	.short	0x0014


	//----- nvinfo : EIATTR_PARAM_CBANK
	.align		4
        /*005c*/ 	.byte	0x04, 0x0a
        /*005e*/ 	.short	(.L_20 - .L_19)
	.align		4
.L_19:
        /*0060*/ 	.word	index@(.nv.constant0._Z14convolution_2dPiS_i)
        /*0064*/ 	.short	0x0380
        /*0066*/ 	.short	0x0014


	//----- nvinfo : EIATTR_SW_WAR
	.align		4
.L_20:
        /*0068*/ 	.byte	0x04, 0x36
        /*006a*/ 	.short	(.L_22 - .L_21)
.L_21:
        /*006c*/ 	.word	0x00000008
.L_22:


//--------------------- .nv.callgraph             --------------------------
	.section	.nv.callgraph,"",@"SHT_CUDA_CALLGRAPH"
	.align	4
	.sectionentsize	8
	.align		4
        /*0000*/ 	.word	0x00000000
	.align		4
        /*0004*/ 	.word	0xffffffff
	.align		4
        /*0008*/ 	.word	0x00000000
	.align		4
        /*000c*/ 	.word	0xfffffffe
	.align		4
        /*0010*/ 	.word	0x00000000
	.align		4
        /*0014*/ 	.word	0xfffffffd
	.align		4
        /*0018*/ 	.word	0x00000000
	.align		4
        /*001c*/ 	.word	0xfffffffc


//--------------------- .nv.constant3             --------------------------
	.section	.nv.constant3,"a",@progbits
	.align	4
.nv.constant3:
	.type		mask,@object
	.size		mask,(.L_0 - mask)
mask:
	.zero		196
.L_0:


//--------------------- .text._Z14convolution_2dPiS_i --------------------------
	.section	.text._Z14convolution_2dPiS_i,"ax",@progbits
	.align	128
        .global         _Z14convolution_2dPiS_i
        .type           _Z14convolution_2dPiS_i,@function
        .size           _Z14convolution_2dPiS_i,(.L_x_15 - _Z14convolution_2dPiS_i)
        .other          _Z14convolution_2dPiS_i,@"STO_CUDA_ENTRY STV_DEFAULT"
_Z14convolution_2dPiS_i:
.text._Z14convolution_2dPiS_i:
[----:B------:R-:W-:Y:S01]  /*0000*/  LDC R1, c[0x0][0x37c] ;  /* 0x0000df00ff017b82 */ /* 0x000fe20000000800 */
[----:B------:R-:W0:Y:S01]  /*0010*/  S2R R9, SR_TID.Y ;  /* 0x0000000000097919 */ /* 0x000e220000002200 */
[----:B------:R-:W0:Y:S06]  /*0020*/  LDCU UR4, c[0x0][0x364] ;  /* 0x00006c80ff0477ac */ /* 0x000e2c0008000800 */
[----:B------:R-:W0:Y:S01]  /*0030*/  LDC R0, c[0x0][0x374] ;  /* 0x0000dd00ff007b82 */ /* 0x000e220000000800 */
[----:B------:R-:W-:Y:S01]  /*0040*/  BSSY.RECONVERGENT B0, `(.L_x_0) ;  /* 0x0000055000007945 */ /* 0x000fe20003800200 */
[----:B------:R-:W1:Y:S01]  /*0050*/  S2R R16, SR_TID.X ;  /* 0x0000000000107919 */ /* 0x000e620000002100 */
[----:B------:R-:W2:Y:S01]  /*0060*/  LDCU UR6, c[0x0][0x390] ;  /* 0x00007200ff0677ac */ /* 0x000ea20008000800 */
[----:B------:R-:W1:Y:S04]  /*0070*/  LDCU UR5, c[0x0][0x360] ;  /* 0x00006c00ff0577ac */ /* 0x000e680008000800 */
[----:B------:R-:W1:Y:S08]  /*0080*/  LDC R5, c[0x0][0x370] ;  /* 0x0000dc00ff057b82 */ /* 0x000e700000000800 */
[----:B------:R-:W3:Y:S01]  /*0090*/  LDC.64 R2, c[0x0][0x388] ;  /* 0x0000e200ff027b82 */ /* 0x000ee20000000a00 */
[----:B0-----:R-:W-:-:S04]  /*00a0*/  IMAD R9, R9, UR4, R0 ;  /* 0x0000000409097c24 */ /* 0x001fc8000f8e0200 */
[C---:B------:R-:W-:Y:S01]  /*00b0*/  VIADD R12, R9.reuse, 0xfffffffd ;  /* 0xfffffffd090c7836 */ /* 0x040fe20000000000 */
[C---:B--2---:R-:W-:Y:S01]  /*00c0*/  ISETP.GE.AND P4, PT, R9.reuse, UR6, PT ;  /* 0x0000000609007c0c */ /* 0x044fe2000bf86270 */
[----:B-1----:R-:W-:Y:S01]  /*00d0*/  IMAD R16, R16, UR5, R5 ;  /* 0x0000000510107c24 */ /* 0x002fe2000f8e0205 */
[----:B------:R-:W0:Y:S01]  /*00e0*/  LDCU.64 UR4, c[0x0][0x358] ;  /* 0x00006b00ff0477ac */ /* 0x000e220008000a00 */
[C---:B------:R-:W-:Y:S01]  /*00f0*/  VIADD R14, R9.reuse, 0xfffffffe ;  /* 0xfffffffe090e7836 */ /* 0x040fe20000000000 */
[C---:B------:R-:W-:Y:S01]  /*0100*/  ISETP.GE.AND P5, PT, R12.reuse, UR6, PT ;  /* 0x000000060c007c0c */ /* 0x040fe2000bfa6270 */
[C---:B------:R-:W-:Y:S01]  /*0110*/  VIADD R8, R9.reuse, 0x3 ;  /* 0x0000000309087836 */ /* 0x040fe20000000000 */
[C---:B------:R-:W-:Y:S01]  /*0120*/  ISETP.LT.OR P4, PT, R9.reuse, 0x1, P4 ;  /* 0x000000010900780c */ /* 0x040fe20002781670 */
[C---:B------:R-:W-:Y:S01]  /*0130*/  VIADD R7, R9.reuse, 0x7 ;  /* 0x0000000709077836 */ /* 0x040fe20000000000 */
[----:B------:R-:W-:Y:S01]  /*0140*/  ISETP.LT.OR P5, PT, R12, 0x1, P5 ;  /* 0x000000010c00780c */ /* 0x000fe20002fa1670 */
[C---:B------:R-:W-:Y:S01]  /*0150*/  VIADD R4, R9.reuse, 0xc ;  /* 0x0000000c09047836 */ /* 0x040fe20000000000 */
[----:B------:R-:W-:Y:S01]  /*0160*/  ISETP.GE.AND P3, PT, R14, UR6, PT ;  /* 0x000000060e007c0c */ /* 0x000fe2000bf66270 */
[C---:B------:R-:W-:Y:S01]  /*0170*/  VIADD R0, R9.reuse, 0x12 ;  /* 0x0000001209007836 */ /* 0x040fe20000000000 */
[----:B------:R-:W-:Y:S01]  /*0180*/  ISETP.GE.AND P2, PT, R8, UR6, PT ;  /* 0x0000000608007c0c */ /* 0x000fe2000bf46270 */
[----:B------:R-:W-:Y:S01]  /*0190*/  IMAD R5, R9, UR6, R16 ;  /* 0x0000000609057c24 */ /* 0x000fe2000f8e0210 */
[----:B------:R-:W-:Y:S01]  /*01a0*/  ISETP.GE.AND P1, PT, R7, UR6, PT ;  /* 0x0000000607007c0c */ /* 0x000fe2000bf26270 */
[----:B------:R-:W-:Y:S01]  /*01b0*/  VIADD R15, R16, 0xfffffffd ;  /* 0xfffffffd100f7836 */ /* 0x000fe20000000000 */
[----:B------:R-:W-:Y:S01]  /*01c0*/  ISETP.GE.AND P0, PT, R4, UR6, PT ;  /* 0x0000000604007c0c */ /* 0x000fe2000bf06270 */
[----:B---3--:R-:W-:Y:S01]  /*01d0*/  IMAD.WIDE R2, R5, 0x4, R2 ;  /* 0x0000000405027825 */ /* 0x008fe200078e0202 */
[----:B------:R-:W-:-:S02]  /*01e0*/  ISETP.GE.AND P6, PT, R0, UR6, PT ;  /* 0x0000000600007c0c */ /* 0x000fc4000bfc6270 */
[----:B------:R-:W-:Y:S01]  /*01f0*/  ISETP.LT.OR P3, PT, R14, 0x1, P3 ;  /* 0x000000010e00780c */ /* 0x000fe20001f61670 */
[----:B------:R-:W-:Y:S01]  /*0200*/  IMAD.MOV.U32 R5, RZ, RZ, RZ ;  /* 0x000000ffff057224 */ /* 0x000fe200078e00ff */
[----:B------:R-:W-:Y:S01]  /*0210*/  ISETP.LT.OR P2, PT, R8, 0x1, P2 ;  /* 0x000000010800780c */ /* 0x000fe20001741670 */
[----:B------:R-:W-:Y:S01]  /*0220*/  IMAD.MOV.U32 R6, RZ, RZ, R15 ;  /* 0x000000ffff067224 */ /* 0x000fe200078e000f */
[----:B------:R-:W-:Y:S02]  /*0230*/  ISETP.LT.OR P1, PT, R7, 0x1, P1 ;  /* 0x000000010700780c */ /* 0x000fe40000f21670 */
[----:B------:R-:W-:Y:S02]  /*0240*/  ISETP.LT.OR P0, PT, R4, 0x1, P0 ;  /* 0x000000010400780c */ /* 0x000fe40000701670 */
[----:B------:R-:W-:Y:S01]  /*0250*/  ISETP.LT.OR P6, PT, R0, 0x1, P6 ;  /* 0x000000010000780c */ /* 0x000fe200037c1670 */
[----:B0-----:R-:W-:-:S12]  /*0260*/  @P5 BRA `(.L_x_1) ;  /* 0x0000000000c85947 */ /* 0x001fd80003800000 */
[----:B------:R-:W0:Y:S01]  /*0270*/  LDC.64 R10, c[0x0][0x380] ;  /* 0x0000e000ff0a7b82 */ /* 0x000e220000000a00 */
[C---:B------:R-:W-:Y:S01]  /*0280*/  ISETP.GE.AND P5, PT, R15.reuse, UR6, PT ;  /* 0x000000060f007c0c */ /* 0x040fe2000bfa6270 */
[----:B------:R-:W-:Y:S01]  /*0290*/  IMAD R12, R12, UR6, RZ ;  /* 0x000000060c0c7c24 */ /* 0x000fe2000f8e02ff */
[----:B------:R-:W1:Y:S02]  /*02a0*/  LDCU.64 UR8, c[0x0][0x380] ;  /* 0x00007000ff0877ac */ /* 0x000e640008000a00 */
[C---:B------:R-:W-:Y:S01]  /*02b0*/  ISETP.LT.OR P5, PT, R15.reuse, 0x1, P5 ;  /* 0x000000010f00780c */ /* 0x040fe20002fa1670 */
[----:B------:R-:W-:-:S12]  /*02c0*/  IMAD.IADD R13, R15, 0x1, R12 ;  /* 0x000000010f0d7824 */ /* 0x000fd800078e020c */
[----:B------:R-:W2:Y:S01]  /*02d0*/  @!P5 LDC R17, c[0x3][RZ] ;  /* 0x00c00000ff11db82 */ /* 0x000ea20000000800 */
[----:B0-----:R-:W-:-:S05]  /*02e0*/  IMAD.WIDE R10, R13, 0x4, R10 ;  /* 0x000000040d0a7825 */ /* 0x001fca00078e020a */
[----:B------:R-:W2:Y:S01]  /*02f0*/  @!P5 LDG.E R6, desc[UR4][R10.64] ;  /* 0x000000040a06d981 */ /* 0x000ea2000c1e1900 */
[----:B------:R-:W-:Y:S01]  /*0300*/  SHF.R.S32.HI R13, RZ, 0x1f, R15 ;  /* 0x0000001fff0d7819 */ /* 0x000fe2000001140f */
[----:B--2---:R-:W-:Y:S01]  /*0310*/  @!P5 IMAD R5, R6, R17, RZ ;  /* 0x000000110605d224 */ /* 0x004fe200078e02ff */
[----:B------:R-:W-:Y:S01]  /*0320*/  IADD3 R17, P5, PT, R15, R12, RZ ;  /* 0x0000000c0f117210 */ /* 0x000fe20007fbe0ff */
[----:B------:R-:W-:-:S03]  /*0330*/  VIADD R6, R16, 0xfffffffe ;  /* 0xfffffffe10067836 */ /* 0x000fc60000000000 */
[----:B------:R-:W-:Y:S02]  /*0340*/  LEA.HI.X.SX32 R18, R12, R13, 0x1, P5 ;  /* 0x0000000d0c127211 */ /* 0x000fe400028f0eff */
[----:B-1----:R-:W-:-:S04]  /*0350*/  LEA R12, P5, R17, UR8, 0x2 ;  /* 0x00000008110c7c11 */ /* 0x002fc8000f8a10ff */
[----:B------:R-:W-:Y:S02]  /*0360*/  LEA.HI.X R13, R17, UR9, R18, 0x2, P5 ;  /* 0x00000009110d7c11 */ /* 0x000fe4000a8f1412 */
[----:B------:R-:W-:-:S04]  /*0370*/  ISETP.GE.AND P5, PT, R6, UR6, PT ;  /* 0x0000000606007c0c */ /* 0x000fc8000bfa6270 */
[----:B------:R-:W-:-:S13]  /*0380*/  ISETP.LT.OR P5, PT, R15, RZ, P5 ;  /* 0x000000ff0f00720c */ /* 0x000fda0002fa1670 */
[----:B------:R-:W2:Y:S01]  /*0390*/  @!P5 LDG.E R6, desc[UR4][R12.64+0x4] ;  /* 0x000004040c06d981 */ /* 0x000ea2000c1e1900 */
[----:B------:R-:W2:Y:S02]  /*03a0*/  @!P5 LDC R17, c[0x3][0x4] ;  /* 0x00c00100ff11db82 */ /* 0x000ea40000000800 */
[----:B--2---:R-:W-:Y:S01]  /*03b0*/  @!P5 IMAD R5, R6, R17, R5 ;  /* 0x000000110605d224 */ /* 0x004fe200078e0205 */
[----:B------:R-:W-:-:S04]  /*03c0*/  ISETP.GE.AND P5, PT, R16, UR6, PT ;  /* 0x0000000610007c0c */ /* 0x000fc8000bfa6270 */
[----:B------:R-:W-:-:S13]  /*03d0*/  ISETP.LT.OR P5, PT, R15, -0x2, P5 ;  /* 0xfffffffe0f00780c */ /* 0x000fda0002fa1670 */
[----:B------:R-:W2:Y:S01]  /*03e0*/  @!P5 LDG.E R6, desc[UR4][R12.64+0xc] ;  /* 0x00000c040c06d981 */ /* 0x000ea2000c1e1900 */
[----:B------:R-:W2:Y:S01]  /*03f0*/  @!P5 LDC R18, c[0x3][0x8] ;  /* 0x00c00200ff12db82 */ /* 0x000ea20000000800 */
[----:B------:R-:W-:Y:S02]  /*0400*/  VIADD R17, R16, 0x3 ;  /* 0x0000000310117836 */ /* 0x000fe40000000000 */
[----:B--2---:R-:W-:-:S03]  /*0410*/  @!P5 IMAD R5, R6, R18, R5 ;  /* 0x000000120605d224 */ /* 0x004fc600078e0205 */
        /* <DEDUP_REMOVED lines=21> */
[----:B------:R-:W2:Y:S02]  /*0570*/  @!P5 LDC R15, c[0x3][0x18] ;  /* 0x00c00600ff0fdb82 */ /* 0x000ea40000000800 */
[----:B--2---:R-:W-:-:S07]  /*0580*/  @!P5 IMAD R5, R10, R15, R5 ;  /* 0x0000000f0a05d224 */ /* 0x004fce00078e0205 */
.L_x_1:
[----:B------:R-:W-:Y:S05]  /*0590*/  BSYNC.RECONVERGENT B0 ;  /* 0x0000000000007941 */ /* 0x000fea0003800200 */
.L_x_0:
[----:B------:R-:W-:Y:S04]  /*05a0*/  BSSY.RECONVERGENT B0, `(.L_x_2) ;  /* 0x0000036000007945 */ /* 0x000fe80003800200 */
[----:B------:R-:W-:Y:S05]  /*05b0*/  @P3 BRA `(.L_x_3) ;  /* 0x0000000000d03947 */ /* 0x000fea0003800000 */
[----:B------:R-:W0:Y:S01]  /*05c0*/  LDC.64 R10, c[0x0][0x380] ;  /* 0x0000e000ff0a7b82 */ /* 0x000e220000000a00 */
[----:B------:R-:W-:Y:S01]  /*05d0*/  ISETP.GE.AND P3, PT, R6, UR6, PT ;  /* 0x0000000606007c0c */ /* 0x000fe2000bf66270 */
[----:B------:R-:W-:Y:S01]  /*05e0*/  IMAD R13, R14, UR6, RZ ;  /* 0x000000060e0d7c24 */ /* 0x000fe2000f8e02ff */
[----:B------:R-:W1:Y:S02]  /*05f0*/  LDCU.64 UR8, c[0x0][0x380] ;  /* 0x00007000ff0877ac */ /* 0x000e640008000a00 */
[C---:B------:R-:W-:Y:S01]  /*0600*/  ISETP.LT.OR P3, PT, R6.reuse, 0x1, P3 ;  /* 0x000000010600780c */ /* 0x040fe20001f61670 */
[----:B------:R-:W-:-:S12]  /*0610*/  IMAD.IADD R15, R6, 0x1, R13 ;  /* 0x00000001060f7824 */ /* 0x000fd800078e020d */
[----:B------:R-:W2:Y:S01]  /*0620*/  @!P3 LDC R17, c[0x3][0x1c] ;  /* 0x00c00700ff11bb82 */ /* 0x000ea20000000800 */
[----:B0-----:R-:W-:-:S05]  /*0630*/  IMAD.WIDE R10, R15, 0x4, R10 ;  /* 0x000000040f0a7825 */ /* 0x001fca00078e020a */
[----:B------:R-:W2:Y:S01]  /*0640*/  @!P3 LDG.E R12, desc[UR4][R10.64] ;  /* 0x000000040a0cb981 */ /* 0x000ea2000c1e1900 */
[----:B------:R-:W-:Y:S02]  /*0650*/  SHF.R.S32.HI R14, RZ, 0x1f, R6 ;  /* 0x0000001fff0e7819 */ /* 0x000fe40000011406 */
[----:B------:R-:W-:-:S04]  /*0660*/  IADD3 R15, P5, PT, R6, R13, RZ ;  /* 0x0000000d060f7210 */ /* 0x000fc80007fbe0ff */
[----:B------:R-:W-:Y:S01]  /*0670*/  LEA.HI.X.SX32 R16, R13, R14, 0x1, P5 ;  /* 0x0000000e0d107211 */ /* 0x000fe200028f0eff */
[C---:B------:R-:W-:Y:S02]  /*0680*/  VIADD R13, R6.reuse, 0x1 ;  /* 0x00000001060d7836 */ /* 0x040fe40000000000 */
[----:B------:R-:W-:-:S03]  /*0690*/  VIADD R14, R6, 0x3 ;  /* 0x00000003060e7836 */ /* 0x000fc60000000000 */
[----:B------:R-:W-:-:S04]  /*06a0*/  ISETP.GE.AND P5, PT, R13, UR6, PT ;  /* 0x000000060d007c0c */ /* 0x000fc8000bfa6270 */
[----:B------:R-:W-:Y:S01]  /*06b0*/  ISETP.LT.OR P5, PT, R6, RZ, P5 ;  /* 0x000000ff0600720c */ /* 0x000fe20002fa1670 */
[----:B--2---:R-:W-:Y:S01]  /*06c0*/  @!P3 IMAD R5, R12, R17, R5 ;  /* 0x000000110c05b224 */ /* 0x004fe200078e0205 */
[----:B-1----:R-:W-:-:S11]  /*06d0*/  LEA R12, P3, R15, UR8, 0x2 ;  /* 0x000000080f0c7c11 */ /* 0x002fd6000f8610ff */
[----:B------:R-:W0:Y:S01]  /*06e0*/  @!P5 LDC R17, c[0x3][0x20] ;  /* 0x00c00800ff11db82 */ /* 0x000e220000000800 */
[----:B------:R-:W-:Y:S02]  /*06f0*/  LEA.HI.X R13, R15, UR9, R16, 0x2, P3 ;  /* 0x000000090f0d7c11 */ /* 0x000fe400098f1410 */
[----:B------:R-:W-:-:S03]  /*0700*/  ISETP.GE.AND P3, PT, R14, UR6, PT ;  /* 0x000000060e007c0c */ /* 0x000fc6000bf66270 */
[----:B------:R-:W0:Y:S01]  /*0710*/  @!P5 LDG.E R14, desc[UR4][R12.64+0x4] ;  /* 0x000004040c0ed981 */ /* 0x000e22000c1e1900 */
[----:B------:R-:W-:-:S13]  /*0720*/  ISETP.LT.OR P3, PT, R6, -0x2, P3 ;  /* 0xfffffffe0600780c */ /* 0x000fda0001f61670 */
[----:B------:R-:W2:Y:S01]  /*0730*/  @!P3 LDG.E R16, desc[UR4][R12.64+0xc] ;  /* 0x00000c040c10b981 */ /* 0x000ea2000c1e1900 */
[----:B------:R-:W2:Y:S01]  /*0740*/  @!P3 LDC R18, c[0x3][0x24] ;  /* 0x00c00900ff12bb82 */ /* 0x000ea20000000800 */
[----:B------:R-:W-:Y:S02]  /*0750*/  VIADD R15, R6, 0x6 ;  /* 0x00000006060f7836 */ /* 0x000fe40000000000 */
[----:B0-----:R-:W-:-:S03]  /*0760*/  @!P5 IMAD R5, R14, R17, R5 ;  /* 0x000000110e05d224 */ /* 0x001fc600078e0205 */
[----:B------:R-:W-:Y:S01]  /*0770*/  ISETP.GE.AND P5, PT, R15, UR6, PT ;  /* 0x000000060f007c0c */ /* 0x000fe2000bfa6270 */
[----:B------:R-:W-:-:S03]  /*0780*/  VIADD R14, R6, 0xa ;  /* 0x0000000a060e7836 */ /* 0x000fc60000000000 */
[----:B------:R-:W-:Y:S01]  /*0790*/  ISETP.LT.OR P5, PT, R6, -0x5, P5 ;  /* 0xfffffffb0600780c */ /* 0x000fe20002fa1670 */
[----:B--2---:R-:W-:Y:S01]  /*07a0*/  @!P3 IMAD R5, R16, R18, R5 ;  /* 0x000000121005b224 */ /* 0x004fe200078e0205 */
[----:B------:R-:W-:-:S11]  /*07b0*/  ISETP.GE.AND P3, PT, R14, UR6, PT ;  /* 0x000000060e007c0c */ /* 0x000fd6000bf66270 */
[----:B------:R-:W2:Y:S01]  /*07c0*/  @!P5 LDG.E R14, desc[UR4][R12.64+0x18] ;  /* 0x000018040c0ed981 */ /* 0x000ea2000c1e1900 */
[----:B------:R-:W-:Y:S01]  /*07d0*/  ISETP.LT.OR P3, PT, R6, -0x9, P3 ;  /* 0xfffffff70600780c */ /* 0x000fe20001f61670 */
[----:B------:R-:W2:-:S12]  /*07e0*/  @!P5 LDC R17, c[0x3][0x28] ;  /* 0x00c00a00ff11db82 */ /* 0x000e980000000800 */
[----:B------:R-:W3:Y:S01]  /*07f0*/  @!P3 LDG.E R16, desc[UR4][R12.64+0x28] ;  /* 0x000028040c10b981 */ /* 0x000ee2000c1e1900 */
[----:B------:R-:W3:Y:S01]  /*0800*/  @!P3 LDC R18, c[0x3][0x2c] ;  /* 0x00c00b00ff12bb82 */ /* 0x000ee20000000800 */
[----:B------:R-:W-:Y:S02]  /*0810*/  VIADD R15, R6, 0xf ;  /* 0x0000000f060f7836 */ /* 0x000fe40000000000 */
[----:B--2---:R-:W-:-:S03]  /*0820*/  @!P5 IMAD R5, R14, R17, R5 ;  /* 0x000000110e05d224 */ /* 0x004fc600078e0205 */
[----:B------:R-:W-:Y:S01]  /*0830*/  ISETP.GE.AND P5, PT, R15, UR6, PT ;  /* 0x000000060f007c0c */ /* 0x000fe2000bfa6270 */
[----:B------:R-:W-:-:S03]  /*0840*/  VIADD R17, R6, 0x15 ;  /* 0x0000001506117836 */ /* 0x000fc60000000000 */
[----:B------:R-:W-:Y:S01]  /*0850*/  ISETP.LT.OR P5, PT, R6, -0xe, P5 ;  /* 0xfffffff20600780c */ /* 0x000fe20002fa1670 */
[----:B---3--:R-:W-:Y:S01]  /*0860*/  @!P3 IMAD R5, R16, R18, R5 ;  /* 0x000000121005b224 */ /* 0x008fe200078e0205 */
[----:B------:R-:W-:-:S11]  /*0870*/  ISETP.GE.AND P3, PT, R17, UR6, PT ;  /* 0x0000000611007c0c */ /* 0x000fd6000bf66270 */
[----:B------:R-:W2:Y:S01]  /*0880*/  @!P5 LDG.E R12, desc[UR4][R12.64+0x3c] ;  /* 0x00003c040c0cd981 */ /* 0x000ea2000c1e1900 */
[----:B------:R-:W-:Y:S02]  /*0890*/  ISETP.LT.OR P3, PT, R6, -0x14, P3 ;  /* 0xffffffec0600780c */ /* 0x000fe40001f61670 */
[----:B------:R-:W2:Y:S11]  /*08a0*/  @!P5 LDC R6, c[0x3][0x30] ;  /* 0x00c00c00ff06db82 */ /* 0x000eb60000000800 */
[----:B------:R-:W3:Y:S01]  /*08b0*/  @!P3 LDG.E R10, desc[UR4][R10.64+0x54] ;  /* 0x000054040a0ab981 */ /* 0x000ee2000c1e1900 */
[----:B------:R-:W3:Y:S01]  /*08c0*/  @!P3 LDC R14, c[0x3][0x34] ;  /* 0x00c00d00ff0ebb82 */ /* 0x000ee20000000800 */
[----:B--2---:R-:W-:-:S02]  /*08d0*/  @!P5 IMAD R5, R12, R6, R5 ;  /* 0x000000060c05d224 */ /* 0x004fc400078e0205 */
[----:B------:R-:W-:Y:S02]  /*08e0*/  IMAD.MOV.U32 R6, RZ, RZ, R17 ;  /* 0x000000ffff067224 */ /* 0x000fe400078e0011 */
[----:B---3--:R-:W-:-:S07]  /*08f0*/  @!P3 IMAD R5, R10, R14, R5 ;  /* 0x0000000e0a05b224 */ /* 0x008fce00078e0205 */
.L_x_3:
[----:B------:R-:W-:Y:S05]  /*0900*/  BSYNC.RECONVERGENT B0 ;  /* 0x0000000000007941 */ /* 0x000fea0003800200 */
.L_x_2:
[----:B------:R-:W-:Y:S04]  /*0910*/  BSSY.RECONVERGENT B0, `(.L_x_4) ;  /* 0x0000036000007945 */ /* 0x000fe80003800200 */
[----:B------:R-:W-:Y:S05]  /*0920*/  @P4 BRA `(.L_x_5) ;  /* 0x0000000000d04947 */ /* 0x000fea0003800000 */
        /* <DEDUP_REMOVED lines=9> */
[C---:B------:R-:W-:Y:S01]  /*09c0*/  VIADD R15, R6.reuse, 0x1 ;  /* 0x00000001060f7836 */ /* 0x040fe20000000000 */
[----:B------:R-:W-:Y:S01]  /*09d0*/  SHF.R.S32.HI R13, RZ, 0x1f, R9 ;  /* 0x0000001fff0d7819 */ /* 0x000fe20000011409 */
[C---:B------:R-:W-:Y:S01]  /*09e0*/  VIADD R16, R6.reuse, 0x3 ;  /* 0x0000000306107836 */ /* 0x040fe20000000000 */
[C---:B------:R-:W-:Y:S02]  /*09f0*/  IADD3 R9, P3, PT, R6.reuse, R9, RZ ;  /* 0x0000000906097210 */ /* 0x040fe40007f7e0ff */
[----:B------:R-:W-:Y:S01]  /*0a00*/  ISETP.GE.AND P4, PT, R15, UR6, PT ;  /* 0x000000060f007c0c */ /* 0x000fe2000bf86270 */
[----:B------:R-:W-:-:S03]  /*0a10*/  VIADD R15, R6, 0x6 ;  /* 0x00000006060f7836 */ /* 0x000fc60000000000 */
[----:B------:R-:W-:Y:S01]  /*0a20*/  ISETP.LT.OR P4, PT, R6, RZ, P4 ;  /* 0x000000ff0600720c */ /* 0x000fe20002781670 */
[----:B--2---:R-:W-:Y:S01]  /*0a30*/  @!P5 IMAD R5, R12, R14, R5 ;  /* 0x0000000e0c05d224 */ /* 0x004fe200078e0205 */
[----:B------:R-:W-:Y:S02]  /*0a40*/  LEA.HI.X.SX32 R14, R6, R13, 0x1, P3 ;  /* 0x0000000d060e7211 */ /* 0x000fe400018f0eff */
[C---:B-1----:R-:W-:Y:S02]  /*0a50*/  LEA R12, P3, R9.reuse, UR8, 0x2 ;  /* 0x00000008090c7c11 */ /* 0x042fe4000f8610ff */
[----:B------:R-:W-:Y:S02]  /*0a60*/  ISETP.GE.AND P5, PT, R16, UR6, PT ;  /* 0x0000000610007c0c */ /* 0x000fe4000bfa6270 */
[----:B------:R-:W-:Y:S02]  /*0a70*/  LEA.HI.X R13, R9, UR9, R14, 0x2, P3 ;  /* 0x00000009090d7c11 */ /* 0x000fe400098f140e */
[----:B------:R-:W-:-:S03]  /*0a80*/  ISETP.LT.OR P5, PT, R6, -0x2, P5 ;  /* 0xfffffffe0600780c */ /* 0x000fc60002fa1670 */
[----:B------:R-:W0:Y:S01]  /*0a90*/  @!P4 LDC R9, c[0x3][0x3c] ;  /* 0x00c00f00ff09cb82 */ /* 0x000e220000000800 */
[----:B------:R-:W-:Y:S01]  /*0aa0*/  ISETP.GE.AND P3, PT, R15, UR6, PT ;  /* 0x000000060f007c0c */ /* 0x000fe2000bf66270 */
[----:B------:R-:W0:Y:S03]  /*0ab0*/  @!P4 LDG.E R14, desc[UR4][R12.64+0x4] ;  /* 0x000004040c0ec981 */ /* 0x000e26000c1e1900 */
[----:B------:R-:W-:-:S05]  /*0ac0*/  ISETP.LT.OR P3, PT, R6, -0x5, P3 ;  /* 0xfffffffb0600780c */ /* 0x000fca0001f61670 */
[----:B------:R-:W2:Y:S01]  /*0ad0*/  @!P5 LDG.E R16, desc[UR4][R12.64+0xc] ;  /* 0x00000c040c10d981 */ /* 0x000ea2000c1e1900 */
[----:B------:R-:W2:Y:S07]  /*0ae0*/  @!P5 LDC R15, c[0x3][0x40] ;  /* 0x00c01000ff0fdb82 */ /* 0x000eae0000000800 */
[----:B------:R-:W3:Y:S01]  /*0af0*/  @!P3 LDG.E R18, desc[UR4][R12.64+0x18] ;  /* 0x000018040c12b981 */ /* 0x000ee2000c1e1900 */
[----:B------:R-:W3:Y:S01]  /*0b00*/  @!P3 LDC R17, c[0x3][0x44] ;  /* 0x00c01100ff11bb82 */ /* 0x000ee20000000800 */
[----:B------:R-:W-:-:S02]  /*0b10*/  VIADD R19, R6, 0xa ;  /* 0x0000000a06137836 */ /* 0x000fc40000000000 */
[----:B0-----:R-:W-:-:S03]  /*0b20*/  @!P4 IMAD R5, R14, R9, R5 ;  /* 0x000000090e05c224 */ /* 0x001fc600078e0205 */
[----:B------:R-:W-:Y:S01]  /*0b30*/  ISETP.GE.AND P4, PT, R19, UR6, PT ;  /* 0x0000000613007c0c */ /* 0x000fe2000bf86270 */
[C---:B------:R-:W-:Y:S02]  /*0b40*/  VIADD R9, R6.reuse, 0xf ;  /* 0x0000000f06097836 */ /* 0x040fe40000000000 */
[C---:B------:R-:W-:Y:S01]  /*0b50*/  VIADD R19, R6.reuse, 0x15 ;  /* 0x0000001506137836 */ /* 0x040fe20000000000 */
[----:B------:R-:W-:Y:S01]  /*0b60*/  ISETP.LT.OR P4, PT, R6, -0x9, P4 ;  /* 0xfffffff70600780c */ /* 0x000fe20002781670 */
[----:B--2---:R-:W-:Y:S01]  /*0b70*/  @!P5 IMAD R5, R16, R15, R5 ;  /* 0x0000000f1005d224 */ /* 0x004fe200078e0205 */
[----:B------:R-:W-:-:S04]  /*0b80*/  ISETP.GE.AND P5, PT, R9, UR6, PT ;  /* 0x0000000609007c0c */ /* 0x000fc8000bfa6270 */
[----:B------:R-:W-:Y:S01]  /*0b90*/  ISETP.LT.OR P5, PT, R6, -0xe, P5 ;  /* 0xfffffff20600780c */ /* 0x000fe20002fa1670 */
[----:B---3--:R-:W-:Y:S01]  /*0ba0*/  @!P3 IMAD R5, R18, R17, R5 ;  /* 0x000000111205b224 */ /* 0x008fe200078e0205 */
[----:B------:R-:W-:-:S05]  /*0bb0*/  ISETP.GE.AND P3, PT, R19, UR6, PT ;  /* 0x0000000613007c0c */ /* 0x000fca000bf66270 */
[----:B------:R-:W0:Y:S01]  /*0bc0*/  @!P4 LDC R9, c[0x3][0x48] ;  /* 0x00c01200ff09cb82 */ /* 0x000e220000000800 */
[----:B------:R-:W-:Y:S02]  /*0bd0*/  ISETP.LT.OR P3, PT, R6, -0x14, P3 ;  /* 0xffffffec0600780c */ /* 0x000fe40001f61670 */
[----:B------:R-:W0:Y:S04]  /*0be0*/  @!P4 LDG.E R6, desc[UR4][R12.64+0x28] ;  /* 0x000028040c06c981 */ /* 0x000e28000c1e1900 */
[----:B------:R-:W2:Y:S01]  /*0bf0*/  @!P5 LDG.E R14, desc[UR4][R12.64+0x3c] ;  /* 0x00003c040c0ed981 */ /* 0x000ea2000c1e1900 */
[----:B------:R-:W2:Y:S06]  /*0c00*/  @!P5 LDC R15, c[0x3][0x4c] ;  /* 0x00c01300ff0fdb82 */ /* 0x000eac0000000800 */
[----:B------:R-:W3:Y:S02]  /*0c10*/  @!P3 LDG.E R10, desc[UR4][R10.64+0x54] ;  /* 0x000054040a0ab981 */ /* 0x000ee4000c1e1900 */
[----:B------:R-:W3:Y:S01]  /*0c20*/  @!P3 LDC R16, c[0x3][0x50] ;  /* 0x00c01400ff10bb82 */ /* 0x000ee20000000800 */
[----:B0-----:R-:W-:-:S04]  /*0c30*/  @!P4 IMAD R5, R6, R9, R5 ;  /* 0x000000090605c224 */ /* 0x001fc800078e0205 */
[----:B--2---:R-:W-:Y:S02]  /*0c40*/  @!P5 IMAD R5, R14, R15, R5 ;  /* 0x0000000f0e05d224 */ /* 0x004fe400078e0205 */
[----:B------:R-:W-:Y:S02]  /*0c50*/  IMAD.MOV.U32 R6, RZ, RZ, R19 ;  /* 0x000000ffff067224 */ /* 0x000fe400078e0013 */
[----:B---3--:R-:W-:-:S07]  /*0c60*/  @!P3 IMAD R5, R10, R16, R5 ;  /* 0x000000100a05b224 */ /* 0x008fce00078e0205 */
.L_x_5:
[----:B------:R-:W-:Y:S05]  /*0c70*/  BSYNC.RECONVERGENT B0 ;  /* 0x0000000000007941 */ /* 0x000fea0003800200 */
.L_x_4:
[----:B------:R-:W-:Y:S04]  /*0c80*/  BSSY.RECONVERGENT B0, `(.L_x_6) ;  /* 0x0000036000007945 */ /* 0x000fe80003800200 */
[----:B------:R-:W-:Y:S05]  /*0c90*/  @P2 BRA `(.L_x_7) ;  /* 0x0000000000d02947 */ /* 0x000fea0003800000 */
[----:B------:R-:W0:Y:S01]  /*0ca0*/  LDC.64 R10, c[0x0][0x380] ;  /* 0x0000e000ff0a7b82 */ /* 0x000e220000000a00 */
[----:B------:R-:W1:Y:S01]  /*0cb0*/  LDCU.64 UR8, c[0x0][0x380] ;  /* 0x00007000ff0877ac */ /* 0x000e620008000a00 */
[C---:B------:R-:W-:Y:S01]  /*0cc0*/  VIADD R12, R6.reuse, 0x1 ;  /* 0x00000001060c7836 */ /* 0x040fe20000000000 */
[----:B------:R-:W-:Y:S01]  /*0cd0*/  ISETP.GE.AND P3, PT, R6, UR6, PT ;  /* 0x0000000606007c0c */ /* 0x000fe2000bf66270 */
[----:B------:R-:W-:Y:S02]  /*0ce0*/  IMAD R9, R8, UR6, RZ ;  /* 0x0000000608097c24 */ /* 0x000fe4000f8e02ff */
[C---:B------:R-:W-:Y:S01]  /*0cf0*/  VIADD R8, R6.reuse, 0x3 ;  /* 0x0000000306087836 */ /* 0x040fe20000000000 */
[----:B------:R-:W-:Y:S02]  /*0d00*/  ISETP.LT.OR P3, PT, R6, 0x1, P3 ;  /* 0x000000010600780c */ /* 0x000fe40001f61670 */
[----:B------:R-:W-:Y:S02]  /*0d10*/  ISETP.GE.AND P5, PT, R12, UR6, PT ;  /* 0x000000060c007c0c */ /* 0x000fe4000bfa6270 */
[----:B------:R-:W-:-:S02]  /*0d20*/  SHF.R.S32.HI R13, RZ, 0x1f, R9 ;  /* 0x0000001fff0d7819 */ /* 0x000fc40000011409 */
[C---:B------:R-:W-:Y:S01]  /*0d30*/  IADD3 R12, P4, PT, R6.reuse, R9, RZ ;  /* 0x00000009060c7210 */ /* 0x040fe20007f9e0ff */
[C---:B------:R-:W-:Y:S01]  /*0d40*/  IMAD.IADD R9, R6.reuse, 0x1, R9 ;  /* 0x0000000106097824 */ /* 0x040fe200078e0209 */
[----:B------:R-:W-:Y:S02]  /*0d50*/  ISETP.LT.OR P5, PT, R6, RZ, P5 ;  /* 0x000000ff0600720c */ /* 0x000fe40002fa1670 */
[----:B------:R-:W-:Y:S02]  /*0d60*/  ISETP.GE.AND P2, PT, R8, UR6, PT ;  /* 0x0000000608007c0c */ /* 0x000fe4000bf46270 */
[----:B------:R-:W-:Y:S02]  /*0d70*/  LEA.HI.X.SX32 R13, R6, R13, 0x1, P4 ;  /* 0x0000000d060d7211 */ /* 0x000fe400020f0eff */
[----:B-1----:R-:W-:Y:S02]  /*0d80*/  LEA R8, P4, R12, UR8, 0x2 ;  /* 0x000000080c087c11 */ /* 0x002fe4000f8810ff */
[----:B------:R-:W-:Y:S01]  /*0d90*/  ISETP.LT.OR P2, PT, R6, -0x2, P2 ;  /* 0xfffffffe0600780c */ /* 0x000fe20001741670 */
[----:B0-----:R-:W-:Y:S01]  /*0da0*/  IMAD.WIDE R10, R9, 0x4, R10 ;  /* 0x00000004090a7825 */ /* 0x001fe200078e020a */
[----:B------:R-:W-:-:S02]  /*0db0*/  LEA.HI.X R9, R12, UR9, R13, 0x2, P4 ;  /* 0x000000090c097c11 */ /* 0x000fc4000a0f140d */
[----:B------:R-:W0:Y:S02]  /*0dc0*/  @!P3 LDC R13, c[0x3][0x54] ;  /* 0x00c01500ff0dbb82 */ /* 0x000e240000000800 */
[----:B------:R-:W0:Y:S04]  /*0dd0*/  @!P3 LDG.E R12, desc[UR4][R10.64] ;  /* 0x000000040a0cb981 */ /* 0x000e28000c1e1900 */
[----:B------:R-:W2:Y:S02]  /*0de0*/  @!P5 LDG.E R14, desc[UR4][R8.64+0x4] ;  /* 0x00000404080ed981 */ /* 0x000ea4000c1e1900 */
[----:B------:R-:W2:Y:S02]  /*0df0*/  @!P5 LDC R15, c[0x3][0x58] ;  /* 0x00c01600ff0fdb82 */ /* 0x000ea40000000800 */
[----:B------:R-:W3:Y:S01]  /*0e00*/  @!P2 LDG.E R16, desc[UR4][R8.64+0xc] ;  /* 0x00000c040810a981 */ /* 0x000ee2000c1e1900 */
[----:B------:R-:W-:-:S02]  /*0e10*/  VIADD R18, R6, 0x6 ;  /* 0x0000000606127836 */ /* 0x000fc40000000000 */
[----:B------:R-:W-:-:S03]  /*0e20*/  VIADD R19, R6, 0xa ;  /* 0x0000000a06137836 */ /* 0x000fc60000000000 */
[----:B------:R-:W3:Y:S01]  /*0e30*/  @!P2 LDC R17, c[0x3][0x5c] ;  /* 0x00c01700ff11ab82 */ /* 0x000ee20000000800 */
[----:B------:R-:W-:Y:S01]  /*0e40*/  ISETP.GE.AND P4, PT, R18, UR6, PT ;  /* 0x0000000612007c0c */ /* 0x000fe2000bf86270 */
[----:B------:R-:W-:-:S03]  /*0e50*/  VIADD R18, R6, 0x15 ;  /* 0x0000001506127836 */ /* 0x000fc60000000000 */
[----:B------:R-:W-:Y:S01]  /*0e60*/  ISETP.LT.OR P4, PT, R6, -0x5, P4 ;  /* 0xfffffffb0600780c */ /* 0x000fe20002781670 */
[----:B0-----:R-:W-:Y:S01]  /*0e70*/  @!P3 IMAD R5, R12, R13, R5 ;  /* 0x0000000d0c05b224 */ /* 0x001fe200078e0205 */
[----:B------:R-:W-:Y:S01]  /*0e80*/  ISETP.GE.AND P3, PT, R19, UR6, PT ;  /* 0x0000000613007c0c */ /* 0x000fe2000bf66270 */
[----:B------:R-:W-:-:S10]  /*0e90*/  VIADD R12, R6, 0xf ;  /* 0x0000000f060c7836 */ /* 0x000fd40000000000 */
[----:B------:R-:W0:Y:S01]  /*0ea0*/  @!P4 LDC R13, c[0x3][0x60] ;  /* 0x00c01800ff0dcb82 */ /* 0x000e220000000800 */
[----:B--2---:R-:W-:Y:S01]  /*0eb0*/  @!P5 IMAD R5, R14, R15, R5 ;  /* 0x0000000f0e05d224 */ /* 0x004fe200078e0205 */
[----:B------:R-:W-:Y:S02]  /*0ec0*/  ISETP.LT.OR P3, PT, R6, -0x9, P3 ;  /* 0xfffffff70600780c */ /* 0x000fe40001f61670 */
[----:B------:R-:W-:Y:S01]  /*0ed0*/  ISETP.GE.AND P5, PT, R12, UR6, PT ;  /* 0x000000060c007c0c */ /* 0x000fe2000bfa6270 */
[----:B---3--:R-:W-:Y:S01]  /*0ee0*/  @!P2 IMAD R5, R16, R17, R5 ;  /* 0x000000111005a224 */ /* 0x008fe200078e0205 */
[----:B------:R-:W-:Y:S02]  /*0ef0*/  ISETP.GE.AND P2, PT, R18, UR6, PT ;  /* 0x0000000612007c0c */ /* 0x000fe4000bf46270 */
[C---:B------:R-:W-:Y:S02]  /*0f00*/  ISETP.LT.OR P5, PT, R6.reuse, -0xe, P5 ;  /* 0xfffffff20600780c */ /* 0x040fe40002fa1670 */
[----:B------:R-:W-:-:S02]  /*0f10*/  ISETP.LT.OR P2, PT, R6, -0x14, P2 ;  /* 0xffffffec0600780c */ /* 0x000fc40001741670 */
[----:B------:R-:W0:Y:S03]  /*0f20*/  @!P4 LDG.E R6, desc[UR4][R8.64+0x18] ;  /* 0x000018040806c981 */ /* 0x000e26000c1e1900 */
[----:B------:R-:W1:Y:S01]  /*0f30*/  @!P3 LDC R15, c[0x3][0x64] ;  /* 0x00c01900ff0fbb82 */ /* 0x000e620000000800 */
[----:B------:R-:W1:Y:S05]  /*0f40*/  @!P3 LDG.E R12, desc[UR4][R8.64+0x28] ;  /* 0x00002804080cb981 */ /* 0x000e6a000c1e1900 */
[----:B------:R-:W2:Y:S02]  /*0f50*/  @!P5 LDG.E R14, desc[UR4][R8.64+0x3c] ;  /* 0x00003c04080ed981 */ /* 0x000ea4000c1e1900 */
[----:B------:R-:W2:Y:S02]  /*0f60*/  @!P5 LDC R16, c[0x3][0x68] ;  /* 0x00c01a00ff10db82 */ /* 0x000ea40000000800 */
[----:B------:R-:W3:Y:S06]  /*0f70*/  @!P2 LDG.E R10, desc[UR4][R10.64+0x54] ;  /* 0x000054040a0aa981 */ /* 0x000eec000c1e1900 */
[----:B------:R-:W3:Y:S01]  /*0f80*/  @!P2 LDC R17, c[0x3][0x6c] ;  /* 0x00c01b00ff11ab82 */ /* 0x000ee20000000800 */
[----:B0-----:R-:W-:-:S02]  /*0f90*/  @!P4 IMAD R5, R6, R13, R5 ;  /* 0x0000000d0605c224 */ /* 0x001fc400078e0205 */
[----:B------:R-:W-:Y:S02]  /*0fa0*/  IMAD.MOV.U32 R6, RZ, RZ, R18 ;  /* 0x000000ffff067224 */ /* 0x000fe400078e0012 */
[----:B-1----:R-:W-:-:S04]  /*0fb0*/  @!P3 IMAD R5, R12, R15, R5 ;  /* 0x0000000f0c05b224 */ /* 0x002fc800078e0205 */
[----:B--2---:R-:W-:-:S04]  /*0fc0*/  @!P5 IMAD R5, R14, R16, R5 ;  /* 0x000000100e05d224 */ /* 0x004fc800078e0205 */
[----:B---3--:R-:W-:-:S07]  /*0fd0*/  @!P2 IMAD R5, R10, R17, R5 ;  /* 0x000000110a05a224 */ /* 0x008fce00078e0205 */
.L_x_7:
[----:B------:R-:W-:Y:S05]  /*0fe0*/  BSYNC.RECONVERGENT B0 ;  /* 0x0000000000007941 */ /* 0x000fea0003800200 */
.L_x_6:
[----:B------:R-:W-:Y:S04]  /*0ff0*/  BSSY.RECONVERGENT B0, `(.L_x_8) ;  /* 0x0000036000007945 */ /* 0x000fe80003800200 */
[----:B------:R-:W-:Y:S05]  /*1000*/  @P1 BRA `(.L_x_9) ;  /* 0x0000000000d01947 */ /* 0x000fea0003800000 */
[----:B------:R-:W0:Y:S01]  /*1010*/  LDC.64 R8, c[0x0][0x380] ;  /* 0x0000e000ff087b82 */ /* 0x000e220000000a00 */
[----:B------:R-:W1:Y:S01]  /*1020*/  LDCU.64 UR8, c[0x0][0x380] ;  /* 0x00007000ff0877ac */ /* 0x000e620008000a00 */
[C---:B------:R-:W-:Y:S01]  /*1030*/  VIADD R10, R6.reuse, 0x1 ;  /* 0x00000001060a7836 */ /* 0x040fe20000000000 */
[----:B------:R-:W-:Y:S01]  /*1040*/  ISETP.GE.AND P4, PT, R6, UR6, PT ;  /* 0x0000000606007c0c */ /* 0x000fe2000bf86270 */
[----:B------:R-:W-:-:S03]  /*1050*/  IMAD R7, R7, UR6, RZ ;  /* 0x0000000607077c24 */ /* 0x000fc6000f8e02ff */
[----:B------:R-:W-:Y:S01]  /*1060*/  ISETP.GE.AND P2, PT, R10, UR6, PT ;  /* 0x000000060a007c0c */ /* 0x000fe2000bf46270 */
[C-C-:B------:R-:W-:Y:S01]  /*1070*/  IMAD.IADD R11, R6.reuse, 0x1, R7.reuse ;  /* 0x00000001060b7824 */ /* 0x140fe200078e0207 */
[C---:B------:R-:W-:Y:S02]  /*1080*/  ISETP.LT.OR P4, PT, R6.reuse, 0x1, P4 ;  /* 0x000000010600780c */ /* 0x040fe40002781670 */
[----:B------:R-:W-:Y:S02]  /*1090*/  SHF.R.S32.HI R13, RZ, 0x1f, R7 ;  /* 0x0000001fff0d7819 */ /* 0x000fe40000011407 */
[C---:B------:R-:W-:Y:S02]  /*10a0*/  IADD3 R7, P1, PT, R6.reuse, R7, RZ ;  /* 0x0000000706077210 */ /* 0x040fe40007f3e0ff */
[C---:B------:R-:W-:Y:S02]  /*10b0*/  ISETP.LT.OR P2, PT, R6.reuse, RZ, P2 ;  /* 0x000000ff0600720c */ /* 0x040fe40001741670 */
[----:B------:R-:W-:-:S02]  /*10c0*/  LEA.HI.X.SX32 R12, R6, R13, 0x1, P1 ;  /* 0x0000000d060c7211 */ /* 0x000fc400008f0eff */
[----:B-1----:R-:W-:Y:S01]  /*10d0*/  LEA R10, P1, R7, UR8, 0x2 ;  /* 0x00000008070a7c11 */ /* 0x002fe2000f8210ff */
[----:B0-----:R-:W-:-:S03]  /*10e0*/  IMAD.WIDE R8, R11, 0x4, R8 ;  /* 0x000000040b087825 */ /* 0x001fc600078e0208 */
[----:B------:R-:W-:Y:S02]  /*10f0*/  LEA.HI.X R11, R7, UR9, R12, 0x2, P1 ;  /* 0x00000009070b7c11 */ /* 0x000fe400088f140c */
[----:B------:R-:W0:Y:S01]  /*1100*/  @!P4 LDC R7, c[0x3][0x70] ;  /* 0x00c01c00ff07cb82 */ /* 0x000e220000000800 */
[----:B------:R-:W0:Y:S04]  /*1110*/  @!P4 LDG.E R12, desc[UR4][R8.64] ;  /* 0x00000004080cc981 */ /* 0x000e28000c1e1900 */
[----:B------:R-:W2:Y:S01]  /*1120*/  @!P2 LDG.E R14, desc[UR4][R10.64+0x4] ;  /* 0x000004040a0ea981 */ /* 0x000ea2000c1e1900 */
[C---:B------:R-:W-:Y:S02]  /*1130*/  VIADD R15, R6.reuse, 0x3 ;  /* 0x00000003060f7836 */ /* 0x040fe40000000000 */
[----:B------:R-:W2:Y:S01]  /*1140*/  @!P2 LDC R13, c[0x3][0x74] ;  /* 0x00c01d00ff0dab82 */ /* 0x000ea20000000800 */
[----:B------:R-:W-:-:S02]  /*1150*/  VIADD R16, R6, 0x6 ;  /* 0x0000000606107836 */ /* 0x000fc40000000000 */
[C---:B------:R-:W-:Y:S01]  /*1160*/  VIADD R19, R6.reuse, 0x15 ;  /* 0x0000001506137836 */ /* 0x040fe20000000000 */
[----:B------:R-:W-:Y:S01]  /*1170*/  ISETP.GE.AND P1, PT, R15, UR6, PT ;  /* 0x000000060f007c0c */ /* 0x000fe2000bf26270 */
[----:B------:R-:W-:Y:S01]  /*1180*/  VIADD R15, R6, 0xa ;  /* 0x0000000a060f7836 */ /* 0x000fe20000000000 */
[----:B------:R-:W-:Y:S01]  /*1190*/  ISETP.GE.AND P3, PT, R16, UR6, PT ;  /* 0x0000000610007c0c */ /* 0x000fe2000bf66270 */
[C---:B------:R-:W-:Y:S01]  /*11a0*/  VIADD R16, R6.reuse, 0xf ;  /* 0x0000000f06107836 */ /* 0x040fe20000000000 */
[C---:B------:R-:W-:Y:S02]  /*11b0*/  ISETP.LT.OR P1, PT, R6.reuse, -0x2, P1 ;  /* 0xfffffffe0600780c */ /* 0x040fe40000f21670 */
[----:B------:R-:W-:Y:S02]  /*11c0*/  ISETP.GE.AND P5, PT, R15, UR6, PT ;  /* 0x000000060f007c0c */ /* 0x000fe4000bfa6270 */
[C---:B------:R-:W-:Y:S02]  /*11d0*/  ISETP.LT.OR P3, PT, R6.reuse, -0x5, P3 ;  /* 0xfffffffb0600780c */ /* 0x040fe40001f61670 */
[----:B------:R-:W-:-:S13]  /*11e0*/  ISETP.LT.OR P5, PT, R6, -0x9, P5 ;  /* 0xfffffff70600780c */ /* 0x000fda0002fa1670 */
[----:B------:R-:W1:Y:S01]  /*11f0*/  @!P5 LDC R15, c[0x3][0x80] ;  /* 0x00c02000ff0fdb82 */ /* 0x000e620000000800 */
[----:B0-----:R-:W-:Y:S01]  /*1200*/  @!P4 IMAD R5, R12, R7, R5 ;  /* 0x000000070c05c224 */ /* 0x001fe200078e0205 */
[----:B------:R-:W-:Y:S01]  /*1210*/  ISETP.GE.AND P4, PT, R16, UR6, PT ;  /* 0x0000000610007c0c */ /* 0x000fe2000bf86270 */
[----:B------:R-:W3:Y:S05]  /*1220*/  @!P1 LDG.E R12, desc[UR4][R10.64+0xc] ;  /* 0x00000c040a0c9981 */ /* 0x000eea000c1e1900 */
[----:B------:R-:W3:Y:S01]  /*1230*/  @!P1 LDC R7, c[0x3][0x78] ;  /* 0x00c01e00ff079b82 */ /* 0x000ee20000000800 */
[----:B--2---:R-:W-:Y:S01]  /*1240*/  @!P2 IMAD R5, R14, R13, R5 ;  /* 0x0000000d0e05a224 */ /* 0x004fe200078e0205 */
[----:B------:R-:W-:Y:S01]  /*1250*/  ISETP.GE.AND P2, PT, R19, UR6, PT ;  /* 0x0000000613007c0c */ /* 0x000fe2000bf46270 */
[----:B------:R-:W1:Y:S01]  /*1260*/  @!P5 LDG.E R14, desc[UR4][R10.64+0x28] ;  /* 0x000028040a0ed981 */ /* 0x000e62000c1e1900 */
[----:B------:R-:W-:-:S02]  /*1270*/  ISETP.LT.OR P4, PT, R6, -0xe, P4 ;  /* 0xfffffff20600780c */ /* 0x000fc40002781670 */
[----:B------:R-:W-:Y:S02]  /*1280*/  ISETP.LT.OR P2, PT, R6, -0x14, P2 ;  /* 0xffffffec0600780c */ /* 0x000fe40001741670 */
[----:B------:R-:W2:Y:S01]  /*1290*/  @!P3 LDG.E R6, desc[UR4][R10.64+0x18] ;  /* 0x000018040a06b981 */ /* 0x000ea2000c1e1900 */
[----:B------:R-:W2:Y:S08]  /*12a0*/  @!P3 LDC R13, c[0x3][0x7c] ;  /* 0x00c01f00ff0dbb82 */ /* 0x000eb00000000800 */
[----:B------:R-:W4:Y:S01]  /*12b0*/  @!P4 LDG.E R16, desc[UR4][R10.64+0x3c] ;  /* 0x00003c040a10c981 */ /* 0x000f22000c1e1900 */
[----:B------:R-:W4:Y:S03]  /*12c0*/  @!P4 LDC R17, c[0x3][0x84] ;  /* 0x00c02100ff11cb82 */ /* 0x000f260000000800 */
[----:B------:R-:W5:Y:S05]  /*12d0*/  @!P2 LDG.E R8, desc[UR4][R8.64+0x54] ;  /* 0x000054040808a981 */ /* 0x000f6a000c1e1900 */
[----:B------:R-:W5:Y:S01]  /*12e0*/  @!P2 LDC R18, c[0x3][0x88] ;  /* 0x00c02200ff12ab82 */ /* 0x000f620000000800 */
[----:B---3--:R-:W-:-:S04]  /*12f0*/  @!P1 IMAD R5, R12, R7, R5 ;  /* 0x000000070c059224 */ /* 0x008fc800078e0205 */
[----:B--2---:R-:W-:-:S04]  /*1300*/  @!P3 IMAD R5, R6, R13, R5 ;  /* 0x0000000d0605b224 */ /* 0x004fc800078e0205 */
[----:B-1----:R-:W-:-:S04]  /*1310*/  @!P5 IMAD R5, R14, R15, R5 ;  /* 0x0000000f0e05d224 */ /* 0x002fc800078e0205 */
[----:B----4-:R-:W-:Y:S02]  /*1320*/  @!P4 IMAD R5, R16, R17, R5 ;  /* 0x000000111005c224 */ /* 0x010fe400078e0205 */
[----:B------:R-:W-:Y:S02]  /*1330*/  IMAD.MOV.U32 R6, RZ, RZ, R19 ;  /* 0x000000ffff067224 */ /* 0x000fe400078e0013 */
[----:B-----5:R-:W-:-:S07]  /*1340*/  @!P2 IMAD R5, R8, R18, R5 ;  /* 0x000000120805a224 */ /* 0x020fce00078e0205 */
.L_x_9:
[----:B------:R-:W-:Y:S05]  /*1350*/  BSYNC.RECONVERGENT B0 ;  /* 0x0000000000007941 */ /* 0x000fea0003800200 */
.L_x_8:
[----:B------:R-:W-:Y:S04]  /*1360*/  BSSY.RECONVERGENT B0, `(.L_x_10) ;  /* 0x0000036000007945 */ /* 0x000fe80003800200 */
[----:B------:R-:W-:Y:S05]  /*1370*/  @P0 BRA `(.L_x_11) ;  /* 0x0000000000d00947 */ /* 0x000fea0003800000 */
[----:B------:R-:W0:Y:S01]  /*1380*/  LDC.64 R8, c[0x0][0x380] ;  /* 0x0000e000ff087b82 */ /* 0x000e220000000a00 */
[----:B------:R-:W-:Y:S01]  /*1390*/  ISETP.GE.AND P1, PT, R6, UR6, PT ;  /* 0x0000000606007c0c */ /* 0x000fe2000bf26270 */
[----:B------:R-:W-:Y:S01]  /*13a0*/  IMAD R7, R4, UR6, RZ ;  /* 0x0000000604077c24 */ /* 0x000fe2000f8e02ff */
[----:B------:R-:W1:Y:S02]  /*13b0*/  LDCU.64 UR8, c[0x0][0x380] ;  /* 0x00007000ff0877ac */ /* 0x000e640008000a00 */
[C---:B------:R-:W-:Y:S01]  /*13c0*/  ISETP.LT.OR P1, PT, R6.reuse, 0x1, P1 ;  /* 0x000000010600780c */ /* 0x040fe20000f21670 */
[C---:B------:R-:W-:Y:S02]  /*13d0*/  IMAD.IADD R11, R6.reuse, 0x1, R7 ;  /* 0x00000001060b7824 */ /* 0x040fe400078e0207 */
[----:B------:R-:W-:-:S10]  /*13e0*/  VIADD R10, R6, 0x1 ;  /* 0x00000001060a7836 */ /* 0x000fd40000000000 */
[----:B------:R-:W2:Y:S01]  /*13f0*/  @!P1 LDC R13, c[0x3][0x8c] ;  /* 0x00c02300ff0d9b82 */ /* 0x000ea20000000800 */
[----:B0-----:R-:W-:-:S05]  /*1400*/  IMAD.WIDE R8, R11, 0x4, R8 ;  /* 0x000000040b087825 */ /* 0x001fca00078e0208 */
[----:B------:R-:W2:Y:S01]  /*1410*/  @!P1 LDG.E R4, desc[UR4][R8.64] ;  /* 0x0000000408049981 */ /* 0x000ea2000c1e1900 */
[----:B------:R-:W-:Y:S01]  /*1420*/  VIADD R11, R6, 0x3 ;  /* 0x00000003060b7836 */ /* 0x000fe20000000000 */
[----:B------:R-:W-:Y:S01]  /*1430*/  ISETP.GE.AND P0, PT, R10, UR6, PT ;  /* 0x000000060a007c0c */ /* 0x000fe2000bf06270 */
[C---:B------:R-:W-:Y:S02]  /*1440*/  VIADD R10, R6.reuse, 0x6 ;  /* 0x00000006060a7836 */ /* 0x040fe40000000000 */
[C---:B------:R-:W-:Y:S01]  /*1450*/  VIADD R14, R6.reuse, 0xa ;  /* 0x0000000a060e7836 */ /* 0x040fe20000000000 */
[----:B------:R-:W-:Y:S01]  /*1460*/  ISETP.GE.AND P2, PT, R11, UR6, PT ;  /* 0x000000060b007c0c */ /* 0x000fe2000bf46270 */
[C---:B------:R-:W-:Y:S01]  /*1470*/  VIADD R15, R6.reuse, 0xf ;  /* 0x0000000f060f7836 */ /* 0x040fe20000000000 */
[----:B------:R-:W-:Y:S01]  /*1480*/  SHF.R.S32.HI R11, RZ, 0x1f, R7 ;  /* 0x0000001fff0b7819 */ /* 0x000fe20000011407 */
[C---:B------:R-:W-:Y:S01]  /*1490*/  VIADD R20, R6.reuse, 0x15 ;  /* 0x0000001506147836 */ /* 0x040fe20000000000 */
[----:B------:R-:W-:-:S02]  /*14a0*/  IADD3 R7, P4, PT, R6, R7, RZ ;  /* 0x0000000706077210 */ /* 0x000fc40007f9e0ff */
[----:B------:R-:W-:Y:S02]  /*14b0*/  ISETP.LT.OR P0, PT, R6, RZ, P0 ;  /* 0x000000ff0600720c */ /* 0x000fe40000701670 */
[----:B------:R-:W-:Y:S02]  /*14c0*/  ISETP.GE.AND P3, PT, R10, UR6, PT ;  /* 0x000000060a007c0c */ /* 0x000fe4000bf66270 */
[C---:B------:R-:W-:Y:S02]  /*14d0*/  LEA.HI.X.SX32 R12, R6.reuse, R11, 0x1, P4 ;  /* 0x0000000b060c7211 */ /* 0x040fe400020f0eff */
[----:B-1----:R-:W-:Y:S02]  /*14e0*/  LEA R10, P4, R7, UR8, 0x2 ;  /* 0x00000008070a7c11 */ /* 0x002fe4000f8810ff */
[----:B------:R-:W-:Y:S02]  /*14f0*/  ISETP.LT.OR P2, PT, R6, -0x2, P2 ;  /* 0xfffffffe0600780c */ /* 0x000fe40001741670 */
[----:B------:R-:W-:-:S02]  /*1500*/  ISETP.GE.AND P5, PT, R14, UR6, PT ;  /* 0x000000060e007c0c */ /* 0x000fc4000bfa6270 */
[----:B------:R-:W-:Y:S02]  /*1510*/  LEA.HI.X R11, R7, UR9, R12, 0x2, P4 ;  /* 0x00000009070b7c11 */ /* 0x000fe4000a0f140c */
[C---:B------:R-:W-:Y:S01]  /*1520*/  ISETP.LT.OR P3, PT, R6.reuse, -0x5, P3 ;  /* 0xfffffffb0600780c */ /* 0x040fe20001f61670 */
[----:B------:R-:W0:Y:S01]  /*1530*/  @!P0 LDC R7, c[0x3][0x90] ;  /* 0x00c02400ff078b82 */ /* 0x000e220000000800 */
[----:B------:R-:W-:Y:S01]  /*1540*/  ISETP.GE.AND P4, PT, R15, UR6, PT ;  /* 0x000000060f007c0c */ /* 0x000fe2000bf86270 */
[----:B------:R-:W0:Y:S01]  /*1550*/  @!P0 LDG.E R12, desc[UR4][R10.64+0x4] ;  /* 0x000004040a0c8981 */ /* 0x000e22000c1e1900 */
[C---:B------:R-:W-:Y:S02]  /*1560*/  ISETP.LT.OR P5, PT, R6.reuse, -0x9, P5 ;  /* 0xfffffff70600780c */ /* 0x040fe40002fa1670 */
[----:B------:R-:W-:-:S07]  /*1570*/  ISETP.LT.OR P4, PT, R6, -0xe, P4 ;  /* 0xfffffff20600780c */ /* 0x000fce0002781670 */
[----:B------:R-:W1:Y:S04]  /*1580*/  @!P3 LDC R15, c[0x3][0x98] ;  /* 0x00c02600ff0fbb82 */ /* 0x000e680000000800 */
[----:B------:R-:W3:Y:S04]  /*1590*/  @!P5 LDG.E R14, desc[UR4][R10.64+0x28] ;  /* 0x000028040a0ed981 */ /* 0x000ee8000c1e1900 */
[----:B------:R-:W4:Y:S01]  /*15a0*/  @!P4 LDG.E R16, desc[UR4][R10.64+0x3c] ;  /* 0x00003c040a10c981 */ /* 0x000f22000c1e1900 */
[----:B------:R-:W3:Y:S08]  /*15b0*/  @!P5 LDC R17, c[0x3][0x9c] ;  /* 0x00c02700ff11db82 */ /* 0x000ef00000000800 */
[----:B------:R-:W4:Y:S01]  /*15c0*/  @!P4 LDC R18, c[0x3][0xa0] ;  /* 0x00c02800ff12cb82 */ /* 0x000f220000000800 */
[----:B--2---:R-:W-:Y:S01]  /*15d0*/  @!P1 IMAD R5, R4, R13, R5 ;  /* 0x0000000d04059224 */ /* 0x004fe200078e0205 */
[----:B------:R-:W-:Y:S01]  /*15e0*/  ISETP.GE.AND P1, PT, R20, UR6, PT ;  /* 0x0000000614007c0c */ /* 0x000fe2000bf26270 */
[----:B------:R-:W2:Y:S05]  /*15f0*/  @!P2 LDG.E R4, desc[UR4][R10.64+0xc] ;  /* 0x00000c040a04a981 */ /* 0x000eaa000c1e1900 */
[----:B------:R-:W2:Y:S01]  /*1600*/  @!P2 LDC R13, c[0x3][0x94] ;  /* 0x00c02500ff0dab82 */ /* 0x000ea20000000800 */
[----:B------:R-:W-:-:S02]  /*1610*/  ISETP.LT.OR P1, PT, R6, -0x14, P1 ;  /* 0xffffffec0600780c */ /* 0x000fc40000f21670 */
[----:B------:R-:W1:Y:S11]  /*1620*/  @!P3 LDG.E R6, desc[UR4][R10.64+0x18] ;  /* 0x000018040a06b981 */ /* 0x000e76000c1e1900 */
[----:B------:R-:W5:Y:S01]  /*1630*/  @!P1 LDG.E R8, desc[UR4][R8.64+0x54] ;  /* 0x0000540408089981 */ /* 0x000f62000c1e1900 */
[----:B------:R-:W5:Y:S01]  /*1640*/  @!P1 LDC R19, c[0x3][0xa4] ;  /* 0x00c02900ff139b82 */ /* 0x000f620000000800 */
[----:B0-----:R-:W-:-:S04]  /*1650*/  @!P0 IMAD R5, R12, R7, R5 ;  /* 0x000000070c058224 */ /* 0x001fc800078e0205 */
[----:B--2---:R-:W-:-:S04]  /*1660*/  @!P2 IMAD R5, R4, R13, R5 ;  /* 0x0000000d0405a224 */ /* 0x004fc800078e0205 */
[----:B-1----:R-:W-:-:S04]  /*1670*/  @!P3 IMAD R5, R6, R15, R5 ;  /* 0x0000000f0605b224 */ /* 0x002fc800078e0205 */
[----:B---3--:R-:W-:-:S04]  /*1680*/  @!P5 IMAD R5, R14, R17, R5 ;  /* 0x000000110e05d224 */ /* 0x008fc800078e0205 */
[----:B----4-:R-:W-:Y:S02]  /*1690*/  @!P4 IMAD R5, R16, R18, R5 ;  /* 0x000000121005c224 */ /* 0x010fe400078e0205 */
[----:B------:R-:W-:Y:S02]  /*16a0*/  IMAD.MOV.U32 R6, RZ, RZ, R20 ;  /* 0x000000ffff067224 */ /* 0x000fe400078e0014 */
[----:B-----5:R-:W-:-:S07]  /*16b0*/  @!P1 IMAD R5, R8, R19, R5 ;  /* 0x0000001308059224 */ /* 0x020fce00078e0205 */
.L_x_11:
[----:B------:R-:W-:Y:S05]  /*16c0*/  BSYNC.RECONVERGENT B0 ;  /* 0x0000000000007941 */ /* 0x000fea0003800200 */
.L_x_10:
[----:B------:R-:W-:Y:S04]  /*16d0*/  BSSY.RECONVERGENT B0, `(.L_x_12) ;  /* 0x0000035000007945 */ /* 0x000fe80003800200 */
[----:B------:R-:W-:Y:S05]  /*16e0*/  @P6 BRA `(.L_x_13) ;  /* 0x0000000000cc6947 */ /* 0x000fea0003800000 */
[----:B------:R-:W0:Y:S01]  /*16f0*/  LDC.64 R10, c[0x0][0x380] ;  /* 0x0000e000ff0a7b82 */ /* 0x000e220000000a00 */
[----:B------:R-:W1:Y:S01]  /*1700*/  LDCU.64 UR8, c[0x0][0x380] ;  /* 0x00007000ff0877ac */ /* 0x000e620008000a00 */
[C---:B------:R-:W-:Y:S01]  /*1710*/  VIADD R4, R6.reuse, 0x1 ;  /* 0x0000000106047836 */ /* 0x040fe20000000000 */
[C---:B------:R-:W-:Y:S01]  /*1720*/  ISETP.GE.AND P0, PT, R6.reuse, UR6, PT ;  /* 0x0000000606007c0c */ /* 0x040fe2000bf06270 */
[C---:B------:R-:W-:Y:S02]  /*1730*/  VIADD R7, R6.reuse, 0x3 ;  /* 0x0000000306077836 */ /* 0x040fe40000000000 */
[----:B------:R-:W-:Y:S01]  /*1740*/  VIADD R8, R6, 0xa ;  /* 0x0000000a06087836 */ /* 0x000fe20000000000 */
[----:B------:R-:W-:Y:S01]  /*1750*/  ISETP.GE.AND P1, PT, R4, UR6, PT ;  /* 0x0000000604007c0c */ /* 0x000fe2000bf26270 */
[----:B------:R-:W-:Y:S01]  /*1760*/  VIADD R4, R6, 0x6 ;  /* 0x0000000606047836 */ /* 0x000fe20000000000 */
[----:B------:R-:W-:Y:S01]  /*1770*/  ISETP.GE.AND P2, PT, R7, UR6, PT ;  /* 0x0000000607007c0c */ /* 0x000fe2000bf46270 */
[----:B------:R-:W-:Y:S01]  /*1780*/  IMAD R7, R0, UR6, RZ ;  /* 0x0000000600077c24 */ /* 0x000fe2000f8e02ff */
[C---:B------:R-:W-:Y:S01]  /*1790*/  ISETP.LT.OR P0, PT, R6.reuse, 0x1, P0 ;  /* 0x000000010600780c */ /* 0x040fe20000701670 */
[----:B------:R-:W-:Y:S01]  /*17a0*/  VIADD R12, R6, 0xf ;  /* 0x0000000f060c7836 */ /* 0x000fe20000000000 */
[----:B------:R-:W-:Y:S01]  /*17b0*/  ISETP.GE.AND P3, PT, R4, UR6, PT ;  /* 0x0000000604007c0c */ /* 0x000fe2000bf66270 */
[--C-:B------:R-:W-:Y:S01]  /*17c0*/  IMAD.IADD R9, R7, 0x1, R6.reuse ;  /* 0x0000000107097824 */ /* 0x100fe200078e0206 */
[----:B------:R-:W-:-:S02]  /*17d0*/  SHF.R.S32.HI R0, RZ, 0x1f, R6 ;  /* 0x0000001fff007819 */ /* 0x000fc40000011406 */
[C---:B------:R-:W-:Y:S02]  /*17e0*/  IADD3 R4, P4, PT, R7.reuse, R6, RZ ;  /* 0x0000000607047210 */ /* 0x040fe40007f9e0ff */
[----:B------:R-:W-:Y:S02]  /*17f0*/  ISETP.LT.OR P1, PT, R6, RZ, P1 ;  /* 0x000000ff0600720c */ /* 0x000fe40000f21670 */
[----:B------:R-:W-:Y:S02]  /*1800*/  ISETP.GE.AND P5, PT, R8, UR6, PT ;  /* 0x0000000608007c0c */ /* 0x000fe4000bfa6270 */
[----:B------:R-:W-:Y:S01]  /*1810*/  LEA.HI.X.SX32 R7, R7, R0, 0x1, P4 ;  /* 0x0000000007077211 */ /* 0x000fe200020f0eff */
[----:B0-----:R-:W-:Y:S01]  /*1820*/  IMAD.WIDE R10, R9, 0x4, R10 ;  /* 0x00000004090a7825 */ /* 0x001fe200078e020a */
[----:B-1----:R-:W-:Y:S02]  /*1830*/  LEA R8, P4, R4, UR8, 0x2 ;  /* 0x0000000804087c11 */ /* 0x002fe4000f8810ff */
[----:B------:R-:W-:-:S02]  /*1840*/  ISETP.LT.OR P2, PT, R6, -0x2, P2 ;  /* 0xfffffffe0600780c */ /* 0x000fc40001741670 */
[----:B------:R-:W-:Y:S01]  /*1850*/  LEA.HI.X R9, R4, UR9, R7, 0x2, P4 ;  /* 0x0000000904097c11 */ /* 0x000fe2000a0f1407 */
[----:B------:R-:W2:Y:S01]  /*1860*/  @!P0 LDG.E R0, desc[UR4][R10.64] ;  /* 0x000000040a008981 */ /* 0x000ea2000c1e1900 */
[C---:B------:R-:W-:Y:S01]  /*1870*/  ISETP.LT.OR P3, PT, R6.reuse, -0x5, P3 ;  /* 0xfffffffb0600780c */ /* 0x040fe20001f61670 */
[----:B------:R-:W-:Y:S01]  /*1880*/  VIADD R7, R6, 0x15 ;  /* 0x0000001506077836 */ /* 0x000fe20000000000 */
[----:B------:R-:W-:Y:S01]  /*1890*/  ISETP.GE.AND P4, PT, R12, UR6, PT ;  /* 0x000000060c007c0c */ /* 0x000fe2000bf86270 */
[----:B------:R-:W3:Y:S01]  /*18a0*/  @!P1 LDG.E R4, desc[UR4][R8.64+0x4] ;  /* 0x0000040408049981 */ /* 0x000ee2000c1e1900 */
[C---:B------:R-:W-:Y:S01]  /*18b0*/  ISETP.LT.OR P5, PT, R6.reuse, -0x9, P5 ;  /* 0xfffffff70600780c */ /* 0x040fe20002fa1670 */
[----:B------:R-:W3:Y:S01]  /*18c0*/  @!P1 LDC R13, c[0x3][0xac] ;  /* 0x00c02b00ff0d9b82 */ /* 0x000ee20000000800 */
[----:B------:R-:W-:Y:S02]  /*18d0*/  ISETP.GE.AND P6, PT, R7, UR6, PT ;  /* 0x0000000607007c0c */ /* 0x000fe4000bfc6270 */
[C---:B------:R-:W-:Y:S01]  /*18e0*/  ISETP.LT.OR P4, PT, R6.reuse, -0xe, P4 ;  /* 0xfffffff20600780c */ /* 0x040fe20002781670 */
[----:B------:R-:W4:Y:S01]  /*18f0*/  @!P2 LDG.E R12, desc[UR4][R8.64+0xc] ;  /* 0x00000c04080ca981 */ /* 0x000f22000c1e1900 */
[----:B------:R-:W-:-:S03]  /*1900*/  ISETP.LT.OR P6, PT, R6, -0x14, P6 ;  /* 0xffffffec0600780c */ /* 0x000fc600037c1670 */
[----:B------:R-:W5:Y:S01]  /*1910*/  @!P3 LDG.E R6, desc[UR4][R8.64+0x18] ;  /* 0x000018040806b981 */ /* 0x000f62000c1e1900 */
[----:B------:R-:W2:Y:S03]  /*1920*/  @!P0 LDC R7, c[0x3][0xa8] ;  /* 0x00c02a00ff078b82 */ /* 0x000ea60000000800 */
[----:B------:R-:W5:Y:S04]  /*1930*/  @!P5 LDG.E R14, desc[UR4][R8.64+0x28] ;  /* 0x00002804080ed981 */ /* 0x000f68000c1e1900 */
[----:B------:R-:W5:Y:S01]  /*1940*/  @!P4 LDG.E R16, desc[UR4][R8.64+0x3c] ;  /* 0x00003c040810c981 */ /* 0x000f62000c1e1900 */
[----:B------:R-:W4:Y:S03]  /*1950*/  @!P2 LDC R15, c[0x3][0xb0] ;  /* 0x00c02c00ff0fab82 */ /* 0x000f260000000800 */
[----:B------:R-:W5:Y:S05]  /*1960*/  @!P6 LDG.E R10, desc[UR4][R10.64+0x54] ;  /* 0x000054040a0ae981 */ /* 0x000f6a000c1e1900 */
[----:B------:R-:W5:Y:S08]  /*1970*/  @!P3 LDC R17, c[0x3][0xb4] ;  /* 0x00c02d00ff11bb82 */ /* 0x000f700000000800 */
[----:B------:R-:W0:Y:S08]  /*1980*/  @!P5 LDC R18, c[0x3][0xb8] ;  /* 0x00c02e00ff12db82 */ /* 0x000e300000000800 */
[----:B------:R-:W1:Y:S01]  /*1990*/  @!P4 LDC R19, c[0x3][0xbc] ;  /* 0x00c02f00ff13cb82 */ /* 0x000e620000000800 */
[----:B--2---:R-:W-:-:S07]  /*19a0*/  @!P0 IMAD R5, R0, R7, R5 ;  /* 0x0000000700058224 */ /* 0x004fce00078e0205 */
[----:B------:R-:W2:Y:S01]  /*19b0*/  @!P6 LDC R0, c[0x3][0xc0] ;  /* 0x00c03000ff00eb82 */ /* 0x000ea20000000800 */
[----:B---3--:R-:W-:-:S04]  /*19c0*/  @!P1 IMAD R5, R4, R13, R5 ;  /* 0x0000000d04059224 */ /* 0x008fc800078e0205 */
[----:B----4-:R-:W-:-:S04]  /*19d0*/  @!P2 IMAD R5, R12, R15, R5 ;  /* 0x0000000f0c05a224 */ /* 0x010fc800078e0205 */
[----:B-----5:R-:W-:-:S04]  /*19e0*/  @!P3 IMAD R5, R6, R17, R5 ;  /* 0x000000110605b224 */ /* 0x020fc800078e0205 */
[----:B0-----:R-:W-:-:S04]  /*19f0*/  @!P5 IMAD R5, R14, R18, R5 ;  /* 0x000000120e05d224 */ /* 0x001fc800078e0205 */
[----:B-1----:R-:W-:-:S04]  /*1a00*/  @!P4 IMAD R5, R16, R19, R5 ;  /* 0x000000131005c224 */ /* 0x002fc800078e0205 */
[----:B--2---:R-:W-:-:S07]  /*1a10*/  @!P6 IMAD R5, R10, R0, R5 ;  /* 0x000000000a05e224 */ /* 0x004fce00078e0205 */
.L_x_13:
[----:B------:R-:W-:Y:S05]  /*1a20*/  BSYNC.RECONVERGENT B0 ;  /* 0x0000000000007941 */ /* 0x000fea0003800200 */
.L_x_12:
[----:B------:R-:W-:Y:S01]  /*1a30*/  STG.E desc[UR4][R2.64], R5 ;  /* 0x0000000502007986 */ /* 0x000fe2000c101904 */
[----:B------:R-:W-:Y:S05]  /*1a40*/  EXIT ;  /* 0x000000000000794d */ /* 0x000fea0003800000 */
.L_x_14:
[----:B------:R-:W-:-:S00]  /*1a50*/  BRA `(.L_x_14) ;  /* 0xfffffffc00fc7947 */ /* 0x000fc0000383ffff */
[----:B------:R-:W-:-:S00]  /*1a60*/  NOP ;  /* 0x0000000000007918 */ /* 0x000fc00000000000 */
        /* <DEDUP_REMOVED lines=9> */
.L_x_15:


//--------------------- .nv.shared.reserved.0     --------------------------
	.section	.nv.shared.reserved.0,"aw",@nobits
	.weak		__nv_reservedSMEM_offset_0_alias
	.size		__nv_reservedSMEM_offset_0_alias, 0, 64
	.other		__nv_reservedSMEM_offset_0_alias,@"STO_CUDA_RESERVED_SHARED STV_DEFAULT"
__nv_reservedSMEM_offset_0_alias:
	.zero		0
	.zero		64


//--------------------- .nv.constant0._Z14convolution_2dPiS_i --------------------------
	.section	.nv.constant0._Z14convolution_2dPiS_i,"a",@progbits
	.sectionflags	@""
	.align	4
.nv.constant0._Z14convolution_2dPiS_i:
	.zero		916


//--------------------- SYMBOLS --------------------------

	.type		.nv.reservedSmem.offset0,@object
	.size		.nv.reservedSmem.offset0,0x4
